//
// Generated by NVIDIA NVVM Compiler
//
// Compiler Build ID: CL-36424714
// Cuda compilation tools, release 13.0, V13.0.88
// Based on NVVM 20.0.0
//

.version 9.0
.target sm_100
.address_size 64

	// .globl	_Z16incrementa_valorPi
.extern .func  (.param .b32 func_retval0) vprintf
(
	.param .b64 vprintf_param_0,
	.param .b64 vprintf_param_1
)
;
.global .align 1 .b8 $str[41] = {10, 32, 71, 80, 85, 32, 45, 32, 116, 104, 114, 101, 97, 100, 32, 110, 117, 109, 101, 114, 111, 32, 61, 32, 37, 100, 32, 32, 45, 45, 32, 32, 110, 117, 109, 32, 61, 32, 37, 100};

.visible .entry _Z16incrementa_valorPi(
	.param .u64 .ptr .align 1 _Z16incrementa_valorPi_param_0
)
{
	.local .align 16 .b8 	__local_depot0[16];
	.reg .b64 	%SP;
	.reg .b64 	%SPL;
	.reg .b32 	%r<8>;
	.reg .b64 	%rd<7>;

	mov.u64 	%SPL, __local_depot0;
	cvta.local.u64 	%SP, %SPL;
	ld.param.u64 	%rd1, [_Z16incrementa_valorPi_param_0];
	cvta.to.global.u64 	%rd2, %rd1;
	add.u64 	%rd3, %SP, 0;
	add.u64 	%rd4, %SPL, 0;
	mov.u32 	%r1, %ctaid.x;
	mov.u32 	%r2, %ntid.x;
	mov.u32 	%r3, %tid.x;
	mad.lo.s32 	%r4, %r1, %r2, %r3;
	st.local.u32 	[%rd4], %r4;
	st.local.u64 	[%rd4+8], %rd1;
	mov.u64 	%rd5, $str;
	cvta.global.u64 	%rd6, %rd5;
	{ // callseq 0, 0
	.param .b64 param0;
	st.param.b64 	[param0], %rd6;
	.param .b64 param1;
	st.param.b64 	[param1], %rd3;
	.param .b32 retval0;
	call.uni (retval0), 
	vprintf, 
	(
	param0, 
	param1
	);
	ld.param.b32 	%r5, [retval0];
	} // callseq 0
	atom.global.add.u32 	%r7, [%rd2], 1;
	ret;

}


// ===== COMPILED SASS (sm_100) =====

	.target	sm_100

	.elftype	@"ET_EXEC"


//--------------------- .note.nv.tkinfo           --------------------------
	.section	.note.nv.tkinfo,"",@"SHT_NOTE"
	.sectionflags	@"SHF_NOTE_NV_TKINFO"
	.tkinfo
        /*0018*/ 	.word	0x00000002
        /*0030*/ 	.string	""
        /*0030*/ 	.string	"ptxas"
        /*0030*/ 	.string	"Cuda compilation tools, release 13.0, V13.0.88"
        /*0030*/ 	.string	"Build cuda_13.0.r13.0/compiler.36424714_0"
        /*0030*/ 	.string	"-arch sm_100 -m 64 "



//--------------------- .note.nv.cuinfo           --------------------------
	.section	.note.nv.cuinfo,"",@"SHT_NOTE"
	.sectionflags	@"SHF_NOTE_NV_CUINFO"
        /*0018*/ 	.short	0x0002
        /*001a*/ 	.short	0x0064
        /*001c*/ 	.short	0x0082
	.zero		2


//--------------------- .nv.info                  --------------------------
	.section	.nv.info,"",@"SHT_CUDA_INFO"
	.align	4


	//----- nvinfo : EIATTR_REGCOUNT
	.align		4
        /*0000*/ 	.byte	0x04, 0x2f
        /*0002*/ 	.short	(.L_2 - .L_1)
	.align		4
.L_1:
        /*0004*/ 	.word	index@(_Z16incrementa_valorPi)
        /*0008*/ 	.word	0x00000018


	//----- nvinfo : EIATTR_FRAME_SIZE
	.align		4
.L_2:
        /*000c*/ 	.byte	0x04, 0x11
        /*000e*/ 	.short	(.L_4 - .L_3)
	.align		4
.L_3:
        /*0010*/ 	.word	index@(_Z16incrementa_valorPi)
        /*0014*/ 	.word	0x00000010


	//----- nvinfo : EIATTR_MIN_STACK_SIZE
	.align		4
.L_4:
        /*0018*/ 	.byte	0x04, 0x12
        /*001a*/ 	.short	(.L_6 - .L_5)
	.align		4
.L_5:
        /*001c*/ 	.word	index@(_Z16incrementa_valorPi)
        /*0020*/ 	.word	0x00000010
.L_6:


//--------------------- .nv.compat                --------------------------
	.section	.nv.compat,"",@"SHT_CUDA_COMPAT_INFO"
	.align	4
        /*0000*/ 	.byte	0x02, 0x09, 0x00, 0x00, 0x02, 0x02, 0x01, 0x00, 0x02, 0x05, 0x05, 0x00, 0x03, 0x07, 0x01, 0x01
        /*0010*/ 	.byte	0x02, 0x03, 0x00, 0x00, 0x02, 0x06, 0x01, 0x00, 0x04, 0x0b, 0x08, 0x00, 0x09, 0x00, 0x00, 0x00
        /*0020*/ 	.byte	0x00, 0x00, 0x00, 0x00


//--------------------- .nv.info._Z16incrementa_valorPi --------------------------
	.section	.nv.info._Z16incrementa_valorPi,"",@"SHT_CUDA_INFO"
	.sectionflags	@""
	.align	4


	//----- nvinfo : EIATTR_CUDA_API_VERSION
	.align		4
        /*0000*/ 	.byte	0x04, 0x37
        /*0002*/ 	.short	(.L_8 - .L_7)
.L_7:
        /*0004*/ 	.word	0x00000082


	//----- nvinfo : EIATTR_KPARAM_INFO
	.align		4
.L_8:
        /*0008*/ 	.byte	0x04, 0x17
        /*000a*/ 	.short	(.L_10 - .L_9)
.L_9:
        /*000c*/ 	.word	0x00000000
        /*0010*/ 	.short	0x0000
        /*0012*/ 	.short	0x0000
        /*0014*/ 	.byte	0x00, 0xf5, 0x21, 0x00


	//----- nvinfo : EIATTR_SPARSE_MMA_MASK
	.align		4
.L_10:
        /*0018*/ 	.byte	0x03, 0x50
        /*001a*/ 	.short	0x0000


	//----- nvinfo : EIATTR_MAXREG_COUNT
	.align		4
        /*001c*/ 	.byte	0x03, 0x1b
        /*001e*/ 	.short	0x00ff


	//----- nvinfo : EIATTR_EXTERNS
	.align		4
        /*0020*/ 	.byte	0x04, 0x0f
        /*0022*/ 	.short	(.L_12 - .L_11)


	//   ....[0]....
	.align		4
.L_11:
        /*0024*/ 	.word	index@(vprintf)


	//----- nvinfo : EIATTR_MERCURY_ISA_VERSION
	.align		4
.L_12:
        /*0028*/ 	.byte	0x03, 0x5f
        /*002a*/ 	.short	0x0101


	//----- nvinfo : EIATTR_INT_WARP_WIDE_INSTR_OFFSETS
	.align		4
        /*002c*/ 	.byte	0x04, 0x31
        /*002e*/ 	.short	(.L_14 - .L_13)


	//   ....[0]....
.L_13:
        /*0030*/ 	.word	0x00000170


	//----- nvinfo : EIATTR_VRC_CTA_INIT_COUNT
	.align		4
.L_14:
        /*0034*/ 	.byte	0x02, 0x4a
	.zero		1
	.zero		1


	//----- nvinfo : EIATTR_SYSCALL_OFFSETS
	.align		4
        /*0038*/ 	.byte	0x04, 0x46
        /*003a*/ 	.short	(.L_16 - .L_15)


	//   ....[0]....
.L_15:
        /*003c*/ 	.word	0x00000140


	//----- nvinfo : EIATTR_EXIT_INSTR_OFFSETS
	.align		4
.L_16:
        /*0040*/ 	.byte	0x04, 0x1c
        /*0042*/ 	.short	(.L_18 - .L_17)


	//   ....[0]....
.L_17:
        /*0044*/ 	.word	0x000001c0


	//----- nvinfo : EIATTR_CBANK_PARAM_SIZE
	.align		4
.L_18:
        /*0048*/ 	.byte	0x03, 0x19
        /*004a*/ 	.short	0x0008


	//----- nvinfo : EIATTR_PARAM_CBANK
	.align		4
        /*004c*/ 	.byte	0x04, 0x0a
        /*004e*/ 	.short	(.L_20 - .L_19)
	.align		4
.L_19:
        /*0050*/ 	.word	index@(.nv.constant0._Z16incrementa_valorPi)
        /*0054*/ 	.short	0x0380
        /*0056*/ 	.short	0x0008


	//----- nvinfo : EIATTR_SW_WAR
	.align		4
.L_20:
        /*0058*/ 	.byte	0x04, 0x36
        /*005a*/ 	.short	(.L_22 - .L_21)
.L_21:
        /*005c*/ 	.word	0x00000008
.L_22:


//--------------------- .nv.callgraph             --------------------------
	.section	.nv.callgraph,"",@"SHT_CUDA_CALLGRAPH"
	.align	4
	.sectionentsize	8
	.align		4
        /*0000*/ 	.word	0x00000000
	.align		4
        /*0004*/ 	.word	0xffffffff
	.align		4
        /*0008*/ 	.word	index@(_Z16incrementa_valorPi)
	.align		4
        /*000c*/ 	.word	index@(vprintf)
	.align		4
        /*0010*/ 	.word	0x00000000
	.align		4
        /*0014*/ 	.word	0xfffffffe
	.align		4
        /*0018*/ 	.word	0x00000000
	.align		4
        /*001c*/ 	.word	0xfffffffd
	.align		4
        /*0020*/ 	.word	0x00000000
	.align		4
        /*0024*/ 	.word	0xfffffffc


//--------------------- .nv.constant4             --------------------------
	.section	.nv.constant4,"a",@progbits
	.align	8
	.align		8
.nv.constant4:
        /*0000*/ 	.dword	vprintf
	.align		8
        /*0008*/ 	.dword	$str


//--------------------- .text._Z16incrementa_valorPi --------------------------
	.section	.text._Z16incrementa_valorPi,"ax",@progbits
	.align	128
        .global         _Z16incrementa_valorPi
        .type           _Z16incrementa_valorPi,@function
        .size           _Z16incrementa_valorPi,(.L_x_2 - _Z16incrementa_valorPi)
        .other          _Z16incrementa_valorPi,@"STO_CUDA_ENTRY STV_DEFAULT"
_Z16incrementa_valorPi:
.text._Z16incrementa_valorPi:
[----:B------:R-:W0:Y:S01]  /*0000*/  LDC R1, c[0x0][0x37c] ;  /* 0x0000df00ff017b82 */ /* 0x000e220000000800 */
[----:B------:R-:W1:Y:S01]  /*0010*/  S2R R3, SR_TID.X ;  /* 0x0000000000037919 */ /* 0x000e620000002100 */
[----:B------:R-:W2:Y:S06]  /*0020*/  LDCU UR5, c[0x0][0x2fc] ;  /* 0x00005f80ff0577ac */ /* 0x000eac0008000800 */
[----:B------:R-:W1:Y:S01]  /*0030*/  S2UR UR6, SR_CTAID.X ;  /* 0x00000000000679c3 */ /* 0x000e620000002500 */
[----:B------:R-:W-:Y:S01]  /*0040*/  MOV R2, 0x0 ;  /* 0x0000000000027802 */ /* 0x000fe20000000f00 */
[----:B0-----:R-:W-:Y:S01]  /*0050*/  VIADD R1, R1, 0xfffffff0 ;  /* 0xfffffff001017836 */ /* 0x001fe20000000000 */
[----:B------:R-:W0:Y:S01]  /*0060*/  LDCU UR4, c[0x0][0x2f8] ;  /* 0x00005f00ff0477ac */ /* 0x000e220008000800 */
[----:B------:R-:W3:Y:S04]  /*0070*/  LDCU.64 UR36, c[0x0][0x358] ;  /* 0x00006b00ff2477ac */ /* 0x000ee80008000a00 */
[----:B------:R-:W1:Y:S08]  /*0080*/  LDC R0, c[0x0][0x360] ;  /* 0x0000d800ff007b82 */ /* 0x000e700000000800 */
[----:B------:R-:W4:Y:S01]  /*0090*/  LDC.64 R8, c[0x0][0x380] ;  /* 0x0000e000ff087b82 */ /* 0x000f220000000a00 */
[----:B0-----:R-:W-:-:S05]  /*00a0*/  IADD3 R6, P0, PT, R1, UR4, RZ ;  /* 0x0000000401067c10 */ /* 0x001fca000ff1e0ff */
[----:B--2---:R-:W-:Y:S02]  /*00b0*/  IMAD.X R7, RZ, RZ, UR5, P0 ;  /* 0x00000005ff077e24 */ /* 0x004fe400080e06ff */
[----:B-1----:R-:W-:Y:S01]  /*00c0*/  IMAD R0, R0, UR6, R3 ;  /* 0x0000000600007c24 */ /* 0x002fe2000f8e0203 */
[----:B------:R-:W0:Y:S01]  /*00d0*/  LDCU.64 UR6, c[0x4][0x8] ;  /* 0x01000100ff0677ac */ /* 0x000e220008000a00 */
[----:B------:R-:W1:Y:S03]  /*00e0*/  LDC.64 R2, c[0x4][R2] ;  /* 0x0100000002027b82 */ /* 0x000e660000000a00 */
[----:B------:R2:W-:Y:S04]  /*00f0*/  STL [R1], R0 ;  /* 0x0000000001007387 */ /* 0x0005e80000100800 */
[----:B----4-:R2:W-:Y:S01]  /*0100*/  STL.64 [R1+0x8], R8 ;  /* 0x0000080801007387 */ /* 0x0105e20000100a00 */
[----:B0-----:R-:W-:Y:S01]  /*0110*/  IMAD.U32 R4, RZ, RZ, UR6 ;  /* 0x00000006ff047e24 */ /* 0x001fe2000f8e00ff */
[----:B---3--:R-:W-:-:S07]  /*0120*/  MOV R5, UR7 ;  /* 0x0000000700057c02 */ /* 0x008fce0008000f00 */
[----:B------:R-:W-:-:S07]  /*0130*/  LEPC R20, `(.L_x_0) ;  /* 0x000000001014794e */ /* 0x000fce0000000000 */
[----:B-12---:R-:W-:Y:S05]  /*0140*/  CALL.ABS.NOINC R2 ;  /* 0x0000000002007343 */ /* 0x006fea0003c00000 */
.L_x_0:
[----:B------:R-:W0:Y:S01]  /*0150*/  S2R R0, SR_LANEID ;  /* 0x0000000000007919 */ /* 0x000e220000000000 */
[----:B------:R-:W1:Y:S01]  /*0160*/  LDC.64 R2, c[0x0][0x380] ;  /* 0x0000e000ff027b82 */ /* 0x000e620000000a00 */
[----:B------:R-:W-:Y:S02]  /*0170*/  VOTEU.ANY UR4, UPT, PT ;  /* 0x0000000000047886 */ /* 0x000fe400038e0100 */
[----:B------:R-:W-:Y:S02]  /*0180*/  UFLO.U32 UR5, UR4 ;  /* 0x00000004000572bd */ /* 0x000fe400080e0000 */
[----:B------:R-:W1:Y:S04]  /*0190*/  POPC R5, UR4 ;  /* 0x0000000400057d09 */ /* 0x000e680008000000 */
[----:B0-----:R-:W-:-:S13]  /*01a0*/  ISETP.EQ.U32.AND P0, PT, R0, UR5, PT ;  /* 0x0000000500007c0c */ /* 0x001fda000bf02070 */
[----:B-1----:R-:W-:Y:S01]  /*01b0*/  @P0 REDG.E.ADD.STRONG.GPU desc[UR36][R2.64], R5 ;  /* 0x000000050200098e */ /* 0x002fe2000c12e124 */
[----:B------:R-:W-:Y:S05]  /*01c0*/  EXIT ;  /* 0x000000000000794d */ /* 0x000fea0003800000 */
.L_x_1:
[----:B------:R-:W-:-:S00]  /*01d0*/  BRA `(.L_x_1) ;  /* 0xfffffffc00fc7947 */ /* 0x000fc0000383ffff */
[----:B------:R-:W-:-:S00]  /*01e0*/  NOP ;  /* 0x0000000000007918 */ /* 0x000fc00000000000 */
        /* <DEDUP_REMOVED lines=9> */
.L_x_2:


//--------------------- .nv.global.init           --------------------------
	.section	.nv.global.init,"aw",@progbits
.nv.global.init:
	.type		$str,@object
	.size		$str,(.L_0 - $str)
$str:
        /*0000*/ 	.byte	0x0a, 0x20, 0x47, 0x50, 0x55, 0x20, 0x2d, 0x20, 0x74, 0x68, 0x72, 0x65, 0x61, 0x64, 0x20, 0x6e
        /*0010*/ 	.byte	0x75, 0x6d, 0x65, 0x72, 0x6f, 0x20, 0x3d, 0x20, 0x25, 0x64, 0x20, 0x20, 0x2d, 0x2d, 0x20, 0x20
        /*0020*/ 	.byte	0x6e, 0x75, 0x6d, 0x20, 0x3d, 0x20, 0x25, 0x64, 0x00
.L_0:


//--------------------- .nv.shared.reserved.0     --------------------------
	.section	.nv.shared.reserved.0,"aw",@nobits
	.weak		__nv_reservedSMEM_offset_0_alias
	.size		__nv_reservedSMEM_offset_0_alias, 0, 64
	.other		__nv_reservedSMEM_offset_0_alias,@"STO_CUDA_RESERVED_SHARED STV_DEFAULT"
__nv_reservedSMEM_offset_0_alias:
	.zero		0
	.zero		64


//--------------------- .nv.constant0._Z16incrementa_valorPi --------------------------
	.section	.nv.constant0._Z16incrementa_valorPi,"a",@progbits
	.sectionflags	@""
	.align	4
.nv.constant0._Z16incrementa_valorPi:
	.zero		904


//--------------------- SYMBOLS --------------------------

	.type		.nv.reservedSmem.offset0,@object
	.size		.nv.reservedSmem.offset0,0x4
	.type		vprintf,@function
